//
// Generated by NVIDIA NVVM Compiler
//
// Compiler Build ID: CL-36424714
// Cuda compilation tools, release 13.0, V13.0.88
// Based on NVVM 20.0.0
//

.version 9.0
.target sm_100
.address_size 64

	// .globl	_Z17my_representationPiP12my_rep_class

.visible .entry _Z17my_representationPiP12my_rep_class(
	.param .u64 .ptr .align 1 _Z17my_representationPiP12my_rep_class_param_0,
	.param .u64 .ptr .align 1 _Z17my_representationPiP12my_rep_class_param_1
)
{
	.reg .pred 	%p<11>;
	.reg .b32 	%r<32>;
	.reg .b64 	%rd<15>;

	ld.param.u64 	%rd4, [_Z17my_representationPiP12my_rep_class_param_0];
	ld.param.u64 	%rd5, [_Z17my_representationPiP12my_rep_class_param_1];
	cvta.to.global.u64 	%rd1, %rd5;
	mov.u32 	%r7, %ctaid.x;
	mov.u32 	%r1, %ntid.x;
	mov.u32 	%r8, %tid.x;
	mad.lo.s32 	%r31, %r7, %r1, %r8;
	setp.gt.s32 	%p1, %r31, 4194303;
	@%p1 bra 	$L__BB0_19;
	mov.u32 	%r9, %nctaid.x;
	mul.lo.s32 	%r3, %r1, %r9;
	cvta.to.global.u64 	%rd2, %rd4;
$L__BB0_2:
	shr.s32 	%r11, %r31, 31;
	shr.u32 	%r12, %r11, 21;
	add.s32 	%r13, %r31, %r12;
	and.b32  	%r14, %r13, -2048;
	sub.s32 	%r10, %r31, %r14;
	shr.s32 	%r15, %r13, 11;
	mad.lo.s32 	%r5, %r15, 2050, %r10;
	mul.wide.s32 	%rd6, %r31, 4;
	add.s64 	%rd7, %rd2, %rd6;
	ld.global.u32 	%r16, [%rd7];
	mul.wide.s32 	%rd8, %r5, 4;
	add.s64 	%rd3, %rd1, %rd8;
	st.global.u32 	[%rd3+8204], %r16;
	setp.eq.s32 	%p2, %r10, 2047;
	@%p2 bra 	$L__BB0_9;
	setp.ne.s32 	%p3, %r10, 0;
	@%p3 bra 	$L__BB0_14;
	add.s32 	%r22, %r31, 2047;
	setp.gt.u32 	%p6, %r22, 4094;
	@%p6 bra 	$L__BB0_6;
	mov.b32 	%r25, 4;
	st.global.u32 	[%rd3], %r25;
	st.global.u32 	[%rd3+4], %r25;
	bra.uni 	$L__BB0_8;
$L__BB0_6:
	and.b32  	%r23, %r31, -2048;
	setp.ne.s32 	%p7, %r23, 4192256;
	@%p7 bra 	$L__BB0_8;
	mul.wide.u32 	%rd11, %r5, 4;
	add.s64 	%rd12, %rd1, %rd11;
	mov.b32 	%r24, 4;
	st.global.u32 	[%rd12+16400], %r24;
	st.global.u32 	[%rd12+16404], %r24;
$L__BB0_8:
	mov.b32 	%r26, 4;
	st.global.u32 	[%rd3+8200], %r26;
	bra.uni 	$L__BB0_18;
$L__BB0_9:
	add.s32 	%r17, %r31, 2047;
	setp.gt.u32 	%p4, %r17, 4094;
	@%p4 bra 	$L__BB0_11;
	mov.b32 	%r20, 4;
	st.global.u32 	[%rd3+8], %r20;
	st.global.u32 	[%rd3+4], %r20;
	bra.uni 	$L__BB0_13;
$L__BB0_11:
	and.b32  	%r18, %r31, -2048;
	setp.ne.s32 	%p5, %r18, 4192256;
	@%p5 bra 	$L__BB0_13;
	mul.wide.u32 	%rd9, %r5, 4;
	add.s64 	%rd10, %rd1, %rd9;
	mov.b32 	%r19, 4;
	st.global.u32 	[%rd10+16408], %r19;
	st.global.u32 	[%rd10+16404], %r19;
$L__BB0_13:
	mov.b32 	%r21, 4;
	st.global.u32 	[%rd3+8208], %r21;
	bra.uni 	$L__BB0_18;
$L__BB0_14:
	add.s32 	%r27, %r31, 2047;
	setp.gt.u32 	%p8, %r27, 4094;
	@%p8 bra 	$L__BB0_16;
	mov.b32 	%r30, 4;
	st.global.u32 	[%rd3+4], %r30;
	bra.uni 	$L__BB0_18;
$L__BB0_16:
	and.b32  	%r28, %r31, -2048;
	setp.ne.s32 	%p9, %r28, 4192256;
	@%p9 bra 	$L__BB0_18;
	mul.wide.u32 	%rd13, %r5, 4;
	add.s64 	%rd14, %rd1, %rd13;
	mov.b32 	%r29, 4;
	st.global.u32 	[%rd14+16404], %r29;
$L__BB0_18:
	add.s32 	%r31, %r31, %r3;
	setp.lt.s32 	%p10, %r31, 4194304;
	@%p10 bra 	$L__BB0_2;
$L__BB0_19:
	ret;

}
	// .globl	_Z14possible_movesP12my_rep_classiPiP4int4
.visible .entry _Z14possible_movesP12my_rep_classiPiP4int4(
	.param .u64 .ptr .align 1 _Z14possible_movesP12my_rep_classiPiP4int4_param_0,
	.param .u32 _Z14possible_movesP12my_rep_classiPiP4int4_param_1,
	.param .u64 .ptr .align 1 _Z14possible_movesP12my_rep_classiPiP4int4_param_2,
	.param .u64 .ptr .align 1 _Z14possible_movesP12my_rep_classiPiP4int4_param_3
)
{
	.reg .pred 	%p<8>;
	.reg .b32 	%r<36>;
	.reg .b64 	%rd<17>;

	ld.param.u64 	%rd5, [_Z14possible_movesP12my_rep_classiPiP4int4_param_0];
	ld.param.u32 	%r8, [_Z14possible_movesP12my_rep_classiPiP4int4_param_1];
	ld.param.u64 	%rd6, [_Z14possible_movesP12my_rep_classiPiP4int4_param_2];
	ld.param.u64 	%rd7, [_Z14possible_movesP12my_rep_classiPiP4int4_param_3];
	cvta.to.global.u64 	%rd1, %rd7;
	cvta.to.global.u64 	%rd2, %rd6;
	cvta.to.global.u64 	%rd3, %rd5;
	st.global.u32 	[%rd3+16810000], %r8;
	mov.u32 	%r9, %ctaid.x;
	mov.u32 	%r1, %ntid.x;
	mov.u32 	%r10, %tid.x;
	mad.lo.s32 	%r35, %r9, %r1, %r10;
	setp.gt.s32 	%p1, %r35, 4194303;
	@%p1 bra 	$L__BB1_12;
	mov.u32 	%r11, %nctaid.x;
	mul.lo.s32 	%r3, %r1, %r11;
$L__BB1_2:
	shr.s32 	%r12, %r35, 31;
	shr.u32 	%r13, %r12, 21;
	add.s32 	%r14, %r35, %r13;
	and.b32  	%r15, %r14, -2048;
	sub.s32 	%r5, %r35, %r15;
	shr.s32 	%r6, %r14, 11;
	mad.lo.s32 	%r16, %r6, 2050, %r5;
	mul.wide.s32 	%rd8, %r16, 4;
	add.s64 	%rd4, %rd3, %rd8;
	ld.global.u32 	%r17, [%rd4+8204];
	ld.global.u32 	%r18, [%rd3+16810000];
	setp.ne.s32 	%p2, %r17, %r18;
	@%p2 bra 	$L__BB1_11;
	ld.global.u32 	%r19, [%rd4];
	setp.ne.s32 	%p3, %r19, 0;
	@%p3 bra 	$L__BB1_5;
	atom.global.add.u32 	%r20, [%rd2], 1;
	add.s32 	%r21, %r5, -1;
	add.s32 	%r22, %r6, -1;
	mul.wide.s32 	%rd9, %r20, 16;
	add.s64 	%rd10, %rd1, %rd9;
	st.global.v4.u32 	[%rd10], {%r5, %r6, %r21, %r22};
$L__BB1_5:
	ld.global.u32 	%r23, [%rd4+8];
	setp.ne.s32 	%p4, %r23, 0;
	@%p4 bra 	$L__BB1_7;
	atom.global.add.u32 	%r24, [%rd2], 1;
	add.s32 	%r25, %r5, 1;
	add.s32 	%r26, %r6, -1;
	mul.wide.s32 	%rd11, %r24, 16;
	add.s64 	%rd12, %rd1, %rd11;
	st.global.v4.u32 	[%rd12], {%r5, %r6, %r25, %r26};
$L__BB1_7:
	ld.global.u32 	%r27, [%rd4+16400];
	setp.ne.s32 	%p5, %r27, 0;
	@%p5 bra 	$L__BB1_9;
	atom.global.add.u32 	%r28, [%rd2], 1;
	add.s32 	%r29, %r5, -1;
	add.s32 	%r30, %r6, 1;
	mul.wide.s32 	%rd13, %r28, 16;
	add.s64 	%rd14, %rd1, %rd13;
	st.global.v4.u32 	[%rd14], {%r5, %r6, %r29, %r30};
$L__BB1_9:
	ld.global.u32 	%r31, [%rd4+16408];
	setp.ne.s32 	%p6, %r31, 0;
	@%p6 bra 	$L__BB1_11;
	atom.global.add.u32 	%r32, [%rd2], 1;
	add.s32 	%r33, %r5, 1;
	add.s32 	%r34, %r6, 1;
	mul.wide.s32 	%rd15, %r32, 16;
	add.s64 	%rd16, %rd1, %rd15;
	st.global.v4.u32 	[%rd16], {%r5, %r6, %r33, %r34};
$L__BB1_11:
	add.s32 	%r35, %r35, %r3;
	setp.lt.s32 	%p7, %r35, 4194304;
	@%p7 bra 	$L__BB1_2;
$L__BB1_12:
	ret;

}
	// .globl	_Z6updateP12my_rep_class4int4
.visible .entry _Z6updateP12my_rep_class4int4(
	.param .u64 .ptr .align 1 _Z6updateP12my_rep_class4int4_param_0,
	.param .align 16 .b8 _Z6updateP12my_rep_class4int4_param_1[16]
)
{
	.reg .pred 	%p<9>;
	.reg .b32 	%r<24>;
	.reg .b64 	%rd<5>;

	ld.param.u64 	%rd3, [_Z6updateP12my_rep_class4int4_param_0];
	ld.param.v4.u32 	{%r1, %r2, %r3, %r4}, [_Z6updateP12my_rep_class4int4_param_1];
	cvta.to.global.u64 	%rd1, %rd3;
	mov.u32 	%r12, %ctaid.x;
	mov.u32 	%r5, %ntid.x;
	mov.u32 	%r13, %tid.x;
	mad.lo.s32 	%r23, %r12, %r5, %r13;
	setp.gt.s32 	%p1, %r23, 4202498;
	@%p1 bra 	$L__BB2_7;
	mov.u32 	%r14, %nctaid.x;
	mul.lo.s32 	%r7, %r5, %r14;
$L__BB2_2:
	shr.s32 	%r15, %r23, 31;
	shr.u32 	%r16, %r15, 21;
	add.s32 	%r17, %r23, %r16;
	and.b32  	%r18, %r17, -2048;
	sub.s32 	%r9, %r23, %r18;
	shr.s32 	%r10, %r17, 11;
	mad.lo.s32 	%r19, %r10, 2050, %r9;
	add.s32 	%r20, %r19, 2051;
	setp.ne.s32 	%p2, %r9, %r1;
	setp.ne.s32 	%p3, %r10, %r2;
	mul.wide.s32 	%rd4, %r20, 4;
	add.s64 	%rd2, %rd1, %rd4;
	or.pred  	%p4, %p2, %p3;
	@%p4 bra 	$L__BB2_4;
	mov.b32 	%r21, 0;
	st.global.u32 	[%rd2], %r21;
$L__BB2_4:
	setp.ne.s32 	%p5, %r9, %r3;
	setp.ne.s32 	%p6, %r10, %r4;
	or.pred  	%p7, %p5, %p6;
	@%p7 bra 	$L__BB2_6;
	ld.global.u32 	%r22, [%rd1+16810000];
	st.global.u32 	[%rd2], %r22;
$L__BB2_6:
	add.s32 	%r23, %r23, %r7;
	setp.lt.s32 	%p8, %r23, 4202499;
	@%p8 bra 	$L__BB2_2;
$L__BB2_7:
	ret;

}


// ===== COMPILED SASS (sm_100) =====

	.target	sm_100

	.elftype	@"ET_EXEC"


//--------------------- .note.nv.tkinfo           --------------------------
	.section	.note.nv.tkinfo,"",@"SHT_NOTE"
	.sectionflags	@"SHF_NOTE_NV_TKINFO"
	.tkinfo
        /*0018*/ 	.word	0x00000002
        /*0030*/ 	.string	""
        /*0030*/ 	.string	"ptxas"
        /*0030*/ 	.string	"Cuda compilation tools, release 13.0, V13.0.88"
        /*0030*/ 	.string	"Build cuda_13.0.r13.0/compiler.36424714_0"
        /*0030*/ 	.string	"-arch sm_100 -m 64 "



//--------------------- .note.nv.cuinfo           --------------------------
	.section	.note.nv.cuinfo,"",@"SHT_NOTE"
	.sectionflags	@"SHF_NOTE_NV_CUINFO"
        /*0018*/ 	.short	0x0002
        /*001a*/ 	.short	0x0064
        /*001c*/ 	.short	0x0082
	.zero		2


//--------------------- .nv.info                  --------------------------
	.section	.nv.info,"",@"SHT_CUDA_INFO"
	.align	4


	//----- nvinfo : EIATTR_REGCOUNT
	.align		4
        /*0000*/ 	.byte	0x04, 0x2f
        /*0002*/ 	.short	(.L_1 - .L_0)
	.align		4
.L_0:
        /*0004*/ 	.word	index@(_Z17my_representationPiP12my_rep_class)
        /*0008*/ 	.word	0x00000014


	//----- nvinfo : EIATTR_FRAME_SIZE
	.align		4
.L_1:
        /*000c*/ 	.byte	0x04, 0x11
        /*000e*/ 	.short	(.L_3 - .L_2)
	.align		4
.L_2:
        /*0010*/ 	.word	index@(_Z17my_representationPiP12my_rep_class)
        /*0014*/ 	.word	0x00000000


	//----- nvinfo : EIATTR_REGCOUNT
	.align		4
.L_3:
        /*0018*/ 	.byte	0x04, 0x2f
        /*001a*/ 	.short	(.L_5 - .L_4)
	.align		4
.L_4:
        /*001c*/ 	.word	index@(_Z14possible_movesP12my_rep_classiPiP4int4)
        /*0020*/ 	.word	0x00000016


	//----- nvinfo : EIATTR_FRAME_SIZE
	.align		4
.L_5:
        /*0024*/ 	.byte	0x04, 0x11
        /*0026*/ 	.short	(.L_7 - .L_6)
	.align		4
.L_6:
        /*0028*/ 	.word	index@(_Z14possible_movesP12my_rep_classiPiP4int4)
        /*002c*/ 	.word	0x00000000


	//----- nvinfo : EIATTR_REGCOUNT
	.align		4
.L_7:
        /*0030*/ 	.byte	0x04, 0x2f
        /*0032*/ 	.short	(.L_9 - .L_8)
	.align		4
.L_8:
        /*0034*/ 	.word	index@(_Z6updateP12my_rep_class4int4)
        /*0038*/ 	.word	0x0000000c


	//----- nvinfo : EIATTR_FRAME_SIZE
	.align		4
.L_9:
        /*003c*/ 	.byte	0x04, 0x11
        /*003e*/ 	.short	(.L_11 - .L_10)
	.align		4
.L_10:
        /*0040*/ 	.word	index@(_Z6updateP12my_rep_class4int4)
        /*0044*/ 	.word	0x00000000


	//----- nvinfo : EIATTR_MIN_STACK_SIZE
	.align		4
.L_11:
        /*0048*/ 	.byte	0x04, 0x12
        /*004a*/ 	.short	(.L_13 - .L_12)
	.align		4
.L_12:
        /*004c*/ 	.word	index@(_Z6updateP12my_rep_class4int4)
        /*0050*/ 	.word	0x00000000


	//----- nvinfo : EIATTR_MIN_STACK_SIZE
	.align		4
.L_13:
        /*0054*/ 	.byte	0x04, 0x12
        /*0056*/ 	.short	(.L_15 - .L_14)
	.align		4
.L_14:
        /*0058*/ 	.word	index@(_Z14possible_movesP12my_rep_classiPiP4int4)
        /*005c*/ 	.word	0x00000000


	//----- nvinfo : EIATTR_MIN_STACK_SIZE
	.align		4
.L_15:
        /*0060*/ 	.byte	0x04, 0x12
        /*0062*/ 	.short	(.L_17 - .L_16)
	.align		4
.L_16:
        /*0064*/ 	.word	index@(_Z17my_representationPiP12my_rep_class)
        /*0068*/ 	.word	0x00000000
.L_17:


//--------------------- .nv.compat                --------------------------
	.section	.nv.compat,"",@"SHT_CUDA_COMPAT_INFO"
	.align	4
        /*0000*/ 	.byte	0x02, 0x09, 0x00, 0x00, 0x02, 0x02, 0x01, 0x00, 0x02, 0x05, 0x05, 0x00, 0x03, 0x07, 0x01, 0x01
        /*0010*/ 	.byte	0x02, 0x03, 0x00, 0x00, 0x02, 0x06, 0x01, 0x00, 0x04, 0x0b, 0x08, 0x00, 0x09, 0x00, 0x00, 0x00
        /*0020*/ 	.byte	0x00, 0x00, 0x00, 0x00


//--------------------- .nv.info._Z6updateP12my_rep_class4int4 --------------------------
	.section	.nv.info._Z6updateP12my_rep_class4int4,"",@"SHT_CUDA_INFO"
	.sectionflags	@""
	.align	4


	//----- nvinfo : EIATTR_CUDA_API_VERSION
	.align		4
        /*0000*/ 	.byte	0x04, 0x37
        /*0002*/ 	.short	(.L_19 - .L_18)
.L_18:
        /*0004*/ 	.word	0x00000082


	//----- nvinfo : EIATTR_KPARAM_INFO
	.align		4
.L_19:
        /*0008*/ 	.byte	0x04, 0x17
        /*000a*/ 	.short	(.L_21 - .L_20)
.L_20:
        /*000c*/ 	.word	0x00000000
        /*0010*/ 	.short	0x0001
        /*0012*/ 	.short	0x0010
        /*0014*/ 	.byte	0x00, 0xf0, 0x41, 0x00


	//----- nvinfo : EIATTR_KPARAM_INFO
	.align		4
.L_21:
        /*0018*/ 	.byte	0x04, 0x17
        /*001a*/ 	.short	(.L_23 - .L_22)
.L_22:
        /*001c*/ 	.word	0x00000000
        /*0020*/ 	.short	0x0000
        /*0022*/ 	.short	0x0000
        /*0024*/ 	.byte	0x00, 0xf5, 0x21, 0x00


	//----- nvinfo : EIATTR_SPARSE_MMA_MASK
	.align		4
.L_23:
        /*0028*/ 	.byte	0x03, 0x50
        /*002a*/ 	.short	0x0000


	//----- nvinfo : EIATTR_MAXREG_COUNT
	.align		4
        /*002c*/ 	.byte	0x03, 0x1b
        /*002e*/ 	.short	0x00ff


	//----- nvinfo : EIATTR_MERCURY_ISA_VERSION
	.align		4
        /*0030*/ 	.byte	0x03, 0x5f
        /*0032*/ 	.short	0x0101


	//----- nvinfo : EIATTR_VRC_CTA_INIT_COUNT
	.align		4
        /*0034*/ 	.byte	0x02, 0x4a
	.zero		1
	.zero		1


	//----- nvinfo : EIATTR_EXIT_INSTR_OFFSETS
	.align		4
        /*0038*/ 	.byte	0x04, 0x1c
        /*003a*/ 	.short	(.L_25 - .L_24)


	//   ....[0]....
.L_24:
        /*003c*/ 	.word	0x00000060


	//   ....[1]....
        /*0040*/ 	.word	0x00000270


	//----- nvinfo : EIATTR_CRS_STACK_SIZE
	.align		4
.L_25:
        /*0044*/ 	.byte	0x04, 0x1e
        /*0046*/ 	.short	(.L_27 - .L_26)
.L_26:
        /*0048*/ 	.word	0x00000000


	//----- nvinfo : EIATTR_CBANK_PARAM_SIZE
	.align		4
.L_27:
        /*004c*/ 	.byte	0x03, 0x19
        /*004e*/ 	.short	0x0020


	//----- nvinfo : EIATTR_PARAM_CBANK
	.align		4
        /*0050*/ 	.byte	0x04, 0x0a
        /*0052*/ 	.short	(.L_29 - .L_28)
	.align		4
.L_28:
        /*0054*/ 	.word	index@(.nv.constant0._Z6updateP12my_rep_class4int4)
        /*0058*/ 	.short	0x0380
        /*005a*/ 	.short	0x0020


	//----- nvinfo : EIATTR_SW_WAR
	.align		4
.L_29:
        /*005c*/ 	.byte	0x04, 0x36
        /*005e*/ 	.short	(.L_31 - .L_30)
.L_30:
        /*0060*/ 	.word	0x00000008
.L_31:


//--------------------- .nv.info._Z14possible_movesP12my_rep_classiPiP4int4 --------------------------
	.section	.nv.info._Z14possible_movesP12my_rep_classiPiP4int4,"",@"SHT_CUDA_INFO"
	.sectionflags	@""
	.align	4


	//----- nvinfo : EIATTR_CUDA_API_VERSION
	.align		4
        /*0000*/ 	.byte	0x04, 0x37
        /*0002*/ 	.short	(.L_33 - .L_32)
.L_32:
        /*0004*/ 	.word	0x00000082


	//----- nvinfo : EIATTR_KPARAM_INFO
	.align		4
.L_33:
        /*0008*/ 	.byte	0x04, 0x17
        /*000a*/ 	.short	(.L_35 - .L_34)
.L_34:
        /*000c*/ 	.word	0x00000000
        /*0010*/ 	.short	0x0003
        /*0012*/ 	.short	0x0018
        /*0014*/ 	.byte	0x00, 0xf5, 0x21, 0x00


	//----- nvinfo : EIATTR_KPARAM_INFO
	.align		4
.L_35:
        /*0018*/ 	.byte	0x04, 0x17
        /*001a*/ 	.short	(.L_37 - .L_36)
.L_36:
        /*001c*/ 	.word	0x00000000
        /*0020*/ 	.short	0x0002
        /*0022*/ 	.short	0x0010
        /*0024*/ 	.byte	0x00, 0xf5, 0x21, 0x00


	//----- nvinfo : EIATTR_KPARAM_INFO
	.align		4
.L_37:
        /*0028*/ 	.byte	0x04, 0x17
        /*002a*/ 	.short	(.L_39 - .L_38)
.L_38:
        /*002c*/ 	.word	0x00000000
        /*0030*/ 	.short	0x0001
        /*0032*/ 	.short	0x0008
        /*0034*/ 	.byte	0x00, 0xf0, 0x11, 0x00


	//----- nvinfo : EIATTR_KPARAM_INFO
	.align		4
.L_39:
        /*0038*/ 	.byte	0x04, 0x17
        /*003a*/ 	.short	(.L_41 - .L_40)
.L_40:
        /*003c*/ 	.word	0x00000000
        /*0040*/ 	.short	0x0000
        /*0042*/ 	.short	0x0000
        /*0044*/ 	.byte	0x00, 0xf5, 0x21, 0x00


	//----- nvinfo : EIATTR_SPARSE_MMA_MASK
	.align		4
.L_41:
        /*0048*/ 	.byte	0x03, 0x50
        /*004a*/ 	.short	0x0000


	//----- nvinfo : EIATTR_MAXREG_COUNT
	.align		4
        /*004c*/ 	.byte	0x03, 0x1b
        /*004e*/ 	.short	0x00ff


	//----- nvinfo : EIATTR_MERCURY_ISA_VERSION
	.align		4
        /*0050*/ 	.byte	0x03, 0x5f
        /*0052*/ 	.short	0x0101


	//----- nvinfo : EIATTR_INT_WARP_WIDE_INSTR_OFFSETS
	.align		4
        /*0054*/ 	.byte	0x04, 0x31
        /*0056*/ 	.short	(.L_43 - .L_42)


	//   ....[0]....
.L_42:
        /*0058*/ 	.word	0x000002a0


	//   ....[1]....
        /*005c*/ 	.word	0x00000350


	//   ....[2]....
        /*0060*/ 	.word	0x000003f0


	//   ....[3]....
        /*0064*/ 	.word	0x000004a0


	//   ....[4]....
        /*0068*/ 	.word	0x00000540


	//   ....[5]....
        /*006c*/ 	.word	0x000005f0


	//   ....[6]....
        /*0070*/ 	.word	0x00000680


	//   ....[7]....
        /*0074*/ 	.word	0x00000730


	//----- nvinfo : EIATTR_VRC_CTA_INIT_COUNT
	.align		4
.L_43:
        /*0078*/ 	.byte	0x02, 0x4a
	.zero		1
	.zero		1


	//----- nvinfo : EIATTR_EXIT_INSTR_OFFSETS
	.align		4
        /*007c*/ 	.byte	0x04, 0x1c
        /*007e*/ 	.short	(.L_45 - .L_44)


	//   ....[0]....
.L_44:
        /*0080*/ 	.word	0x000000e0


	//   ....[1]....
        /*0084*/ 	.word	0x00000790


	//----- nvinfo : EIATTR_CRS_STACK_SIZE
	.align		4
.L_45:
        /*0088*/ 	.byte	0x04, 0x1e
        /*008a*/ 	.short	(.L_47 - .L_46)
.L_46:
        /*008c*/ 	.word	0x00000000


	//----- nvinfo : EIATTR_CBANK_PARAM_SIZE
	.align		4
.L_47:
        /*0090*/ 	.byte	0x03, 0x19
        /*0092*/ 	.short	0x0020


	//----- nvinfo : EIATTR_PARAM_CBANK
	.align		4
        /*0094*/ 	.byte	0x04, 0x0a
        /*0096*/ 	.short	(.L_49 - .L_48)
	.align		4
.L_48:
        /*0098*/ 	.word	index@(.nv.constant0._Z14possible_movesP12my_rep_classiPiP4int4)
        /*009c*/ 	.short	0x0380
        /*009e*/ 	.short	0x0020


	//----- nvinfo : EIATTR_SW_WAR
	.align		4
.L_49:
        /*00a0*/ 	.byte	0x04, 0x36
        /*00a2*/ 	.short	(.L_51 - .L_50)
.L_50:
        /*00a4*/ 	.word	0x00000008
.L_51:


//--------------------- .nv.info._Z17my_representationPiP12my_rep_class --------------------------
	.section	.nv.info._Z17my_representationPiP12my_rep_class,"",@"SHT_CUDA_INFO"
	.sectionflags	@""
	.align	4


	//----- nvinfo : EIATTR_CUDA_API_VERSION
	.align		4
        /*0000*/ 	.byte	0x04, 0x37
        /*0002*/ 	.short	(.L_53 - .L_52)
.L_52:
        /*0004*/ 	.word	0x00000082


	//----- nvinfo : EIATTR_KPARAM_INFO
	.align		4
.L_53:
        /*0008*/ 	.byte	0x04, 0x17
        /*000a*/ 	.short	(.L_55 - .L_54)
.L_54:
        /*000c*/ 	.word	0x00000000
        /*0010*/ 	.short	0x0001
        /*0012*/ 	.short	0x0008
        /*0014*/ 	.byte	0x00, 0xf5, 0x21, 0x00


	//----- nvinfo : EIATTR_KPARAM_INFO
	.align		4
.L_55:
        /*0018*/ 	.byte	0x04, 0x17
        /*001a*/ 	.short	(.L_57 - .L_56)
.L_56:
        /*001c*/ 	.word	0x00000000
        /*0020*/ 	.short	0x0000
        /*0022*/ 	.short	0x0000
        /*0024*/ 	.byte	0x00, 0xf5, 0x21, 0x00


	//----- nvinfo : EIATTR_SPARSE_MMA_MASK
	.align		4
.L_57:
        /*0028*/ 	.byte	0x03, 0x50
        /*002a*/ 	.short	0x0000


	//----- nvinfo : EIATTR_MAXREG_COUNT
	.align		4
        /*002c*/ 	.byte	0x03, 0x1b
        /*002e*/ 	.short	0x00ff


	//----- nvinfo : EIATTR_MERCURY_ISA_VERSION
	.align		4
        /*0030*/ 	.byte	0x03, 0x5f
        /*0032*/ 	.short	0x0101


	//----- nvinfo : EIATTR_VRC_CTA_INIT_COUNT
	.align		4
        /*0034*/ 	.byte	0x02, 0x4a
	.zero		1
	.zero		1


	//----- nvinfo : EIATTR_EXIT_INSTR_OFFSETS
	.align		4
        /*0038*/ 	.byte	0x04, 0x1c
        /*003a*/ 	.short	(.L_59 - .L_58)


	//   ....[0]....
.L_58:
        /*003c*/ 	.word	0x00000060


	//   ....[1]....
        /*0040*/ 	.word	0x000004c0


	//----- nvinfo : EIATTR_CRS_STACK_SIZE
	.align		4
.L_59:
        /*0044*/ 	.byte	0x04, 0x1e
        /*0046*/ 	.short	(.L_61 - .L_60)
.L_60:
        /*0048*/ 	.word	0x00000000


	//----- nvinfo : EIATTR_CBANK_PARAM_SIZE
	.align		4
.L_61:
        /*004c*/ 	.byte	0x03, 0x19
        /*004e*/ 	.short	0x0010


	//----- nvinfo : EIATTR_PARAM_CBANK
	.align		4
        /*0050*/ 	.byte	0x04, 0x0a
        /*0052*/ 	.short	(.L_63 - .L_62)
	.align		4
.L_62:
        /*0054*/ 	.word	index@(.nv.constant0._Z17my_representationPiP12my_rep_class)
        /*0058*/ 	.short	0x0380
        /*005a*/ 	.short	0x0010


	//----- nvinfo : EIATTR_SW_WAR
	.align		4
.L_63:
        /*005c*/ 	.byte	0x04, 0x36
        /*005e*/ 	.short	(.L_65 - .L_64)
.L_64:
        /*0060*/ 	.word	0x00000008
.L_65:


//--------------------- .nv.callgraph             --------------------------
	.section	.nv.callgraph,"",@"SHT_CUDA_CALLGRAPH"
	.align	4
	.sectionentsize	8
	.align		4
        /*0000*/ 	.word	0x00000000
	.align		4
        /*0004*/ 	.word	0xffffffff
	.align		4
        /*0008*/ 	.word	0x00000000
	.align		4
        /*000c*/ 	.word	0xfffffffe
	.align		4
        /*0010*/ 	.word	0x00000000
	.align		4
        /*0014*/ 	.word	0xfffffffd
	.align		4
        /*0018*/ 	.word	0x00000000
	.align		4
        /*001c*/ 	.word	0xfffffffc


//--------------------- .text._Z6updateP12my_rep_class4int4 --------------------------
	.section	.text._Z6updateP12my_rep_class4int4,"ax",@progbits
	.align	128
        .global         _Z6updateP12my_rep_class4int4
        .type           _Z6updateP12my_rep_class4int4,@function
        .size           _Z6updateP12my_rep_class4int4,(.L_x_24 - _Z6updateP12my_rep_class4int4)
        .other          _Z6updateP12my_rep_class4int4,@"STO_CUDA_ENTRY STV_DEFAULT"
_Z6updateP12my_rep_class4int4:
.text._Z6updateP12my_rep_class4int4:
[----:B------:R-:W-:Y:S01]  /*0000*/  LDC R1, c[0x0][0x37c] ;  /* 0x0000df00ff017b82 */ /* 0x000fe20000000800 */
[----:B------:R-:W0:Y:S07]  /*0010*/  S2R R0, SR_TID.X ;  /* 0x0000000000007919 */ /* 0x000e2e0000002100 */
[----:B------:R-:W0:Y:S08]  /*0020*/  S2UR UR4, SR_CTAID.X ;  /* 0x00000000000479c3 */ /* 0x000e300000002500 */
[----:B------:R-:W0:Y:S02]  /*0030*/  LDC R9, c[0x0][0x360] ;  /* 0x0000d800ff097b82 */ /* 0x000e240000000800 */
[----:B0-----:R-:W-:-:S05]  /*0040*/  IMAD R0, R9, UR4, R0 ;  /* 0x0000000409007c24 */ /* 0x001fca000f8e0200 */
[----:B------:R-:W-:-:S13]  /*0050*/  ISETP.GT.AND P0, PT, R0, 0x402002, PT ;  /* 0x004020020000780c */ /* 0x000fda0003f04270 */
[----:B------:R-:W-:Y:S05]  /*0060*/  @P0 EXIT ;  /* 0x000000000000094d */ /* 0x000fea0003800000 */
[----:B------:R-:W0:Y:S01]  /*0070*/  LDC.64 R2, c[0x0][0x380] ;  /* 0x0000e000ff027b82 */ /* 0x000e220000000a00 */
[----:B------:R-:W1:Y:S01]  /*0080*/  LDCU UR4, c[0x0][0x370] ;  /* 0x00006e00ff0477ac */ /* 0x000e620008000800 */
[----:B------:R-:W2:Y:S01]  /*0090*/  LDCU.64 UR6, c[0x0][0x358] ;  /* 0x00006b00ff0677ac */ /* 0x000ea20008000a00 */
[----:B------:R-:W3:Y:S01]  /*00a0*/  LDCU.64 UR8, c[0x0][0x390] ;  /* 0x00007200ff0877ac */ /* 0x000ee20008000a00 */
[----:B------:R-:W4:Y:S01]  /*00b0*/  LDCU.64 UR10, c[0x0][0x398] ;  /* 0x00007300ff0a77ac */ /* 0x000f220008000a00 */
[----:B-1----:R-:W-:-:S07]  /*00c0*/  IMAD R9, R9, UR4, RZ ;  /* 0x0000000409097c24 */ /* 0x002fce000f8e02ff */
.L_x_2:
[----:B-1----:R-:W-:Y:S01]  /*00d0*/  SHF.R.S32.HI R5, RZ, 0x1f, R0 ;  /* 0x0000001fff057819 */ /* 0x002fe20000011400 */
[----:B------:R-:W-:Y:S03]  /*00e0*/  BSSY.RECONVERGENT B0, `(.L_x_0) ;  /* 0x0000017000007945 */ /* 0x000fe60003800200 */
[----:B------:R-:W-:-:S04]  /*00f0*/  LEA.HI R5, R5, R0, RZ, 0xb ;  /* 0x0000000005057211 */ /* 0x000fc800078f58ff */
[----:B0-----:R-:W-:Y:S02]  /*0100*/  LOP3.LUT R7, R5, 0xfffff800, RZ, 0xc0, !PT ;  /* 0xfffff80005077812 */ /* 0x001fe400078ec0ff */
[----:B------:R-:W-:-:S03]  /*0110*/  SHF.R.S32.HI R8, RZ, 0xb, R5 ;  /* 0x0000000bff087819 */ /* 0x000fc60000011405 */
[----:B------:R-:W-:Y:S01]  /*0120*/  IMAD.IADD R5, R0, 0x1, -R7 ;  /* 0x0000000100057824 */ /* 0x000fe200078e0a07 */
[C---:B----4-:R-:W-:Y:S01]  /*0130*/  ISETP.NE.AND P1, PT, R8.reuse, UR11, PT ;  /* 0x0000000b08007c0c */ /* 0x050fe2000bf25270 */
[----:B------:R-:W-:Y:S01]  /*0140*/  IMAD.IADD R0, R9, 0x1, R0 ;  /* 0x0000000109007824 */ /* 0x000fe200078e0200 */
[C---:B---3--:R-:W-:Y:S01]  /*0150*/  ISETP.NE.AND P0, PT, R8.reuse, UR9, PT ;  /* 0x0000000908007c0c */ /* 0x048fe2000bf05270 */
[----:B------:R-:W-:Y:S01]  /*0160*/  IMAD R4, R8, 0x802, R5 ;  /* 0x0000080208047824 */ /* 0x000fe200078e0205 */
[C---:B------:R-:W-:Y:S02]  /*0170*/  ISETP.NE.OR P1, PT, R5.reuse, UR10, P1 ;  /* 0x0000000a05007c0c */ /* 0x040fe40008f25670 */
[----:B------:R-:W-:Y:S01]  /*0180*/  ISETP.NE.OR P0, PT, R5, UR8, P0 ;  /* 0x0000000805007c0c */ /* 0x000fe20008705670 */
[----:B------:R-:W-:-:S04]  /*0190*/  VIADD R7, R4, 0x803 ;  /* 0x0000080304077836 */ /* 0x000fc80000000000 */
[----:B0-----:R-:W-:-:S08]  /*01a0*/  IMAD.WIDE R6, R7, 0x4, R2 ;  /* 0x0000000407067825 */ /* 0x001fd000078e0202 */
[----:B--2---:R0:W-:Y:S01]  /*01b0*/  @!P0 STG.E desc[UR6][R6.64], RZ ;  /* 0x000000ff06008986 */ /* 0x0041e2000c101906 */
[----:B------:R-:W-:Y:S01]  /*01c0*/  ISETP.GE.AND P0, PT, R0, 0x402003, PT ;  /* 0x004020030000780c */ /* 0x000fe20003f06270 */
[----:B------:R-:W-:-:S12]  /*01d0*/  @P1 BRA `(.L_x_1) ;  /* 0x00000000001c1947 */ /* 0x000fd80003800000 */
[----:B------:R-:W1:Y:S02]  /*01e0*/  LDCU.64 UR4, c[0x0][0x380] ;  /* 0x00007000ff0477ac */ /* 0x000e640008000a00 */
[----:B-1----:R-:W-:-:S04]  /*01f0*/  UIADD3 UR12, UP0, UPT, UR4, 0x1000000, URZ ;  /* 0x01000000040c7890 */ /* 0x002fc8000ff1e0ff */
[----:B------:R-:W-:Y:S02]  /*0200*/  UIADD3.X UR4, UPT, UPT, URZ, UR5, URZ, UP0, !UPT ;  /* 0x00000005ff047290 */ /* 0x000fe400087fe4ff */
[----:B------:R-:W-:-:S04]  /*0210*/  IMAD.U32 R4, RZ, RZ, UR12 ;  /* 0x0000000cff047e24 */ /* 0x000fc8000f8e00ff */
[----:B------:R-:W-:-:S06]  /*0220*/  IMAD.U32 R5, RZ, RZ, UR4 ;  /* 0x00000004ff057e24 */ /* 0x000fcc000f8e00ff */
[----:B------:R-:W2:Y:S04]  /*0230*/  LDG.E R5, desc[UR6][R4.64+0x8010] ;  /* 0x0080100604057981 */ /* 0x000ea8000c1e1900 */
[----:B--2---:R1:W-:Y:S02]  /*0240*/  STG.E desc[UR6][R6.64], R5 ;  /* 0x0000000506007986 */ /* 0x0043e4000c101906 */
.L_x_1:
[----:B------:R-:W-:Y:S05]  /*0250*/  BSYNC.RECONVERGENT B0 ;  /* 0x0000000000007941 */ /* 0x000fea0003800200 */
.L_x_0:
[----:B------:R-:W-:Y:S05]  /*0260*/  @!P0 BRA `(.L_x_2) ;  /* 0xfffffffc00988947 */ /* 0x000fea000383ffff */
[----:B------:R-:W-:Y:S05]  /*0270*/  EXIT ;  /* 0x000000000000794d */ /* 0x000fea0003800000 */
.L_x_3:
[----:B------:R-:W-:-:S00]  /*0280*/  BRA `(.L_x_3) ;  /* 0xfffffffc00fc7947 */ /* 0x000fc0000383ffff */
[----:B------:R-:W-:-:S00]  /*0290*/  NOP ;  /* 0x0000000000007918 */ /* 0x000fc00000000000 */
        /* <DEDUP_REMOVED lines=14> */
.L_x_24:


//--------------------- .text._Z14possible_movesP12my_rep_classiPiP4int4 --------------------------
	.section	.text._Z14possible_movesP12my_rep_classiPiP4int4,"ax",@progbits
	.align	128
        .global         _Z14possible_movesP12my_rep_classiPiP4int4
        .type           _Z14possible_movesP12my_rep_classiPiP4int4,@function
        .size           _Z14possible_movesP12my_rep_classiPiP4int4,(.L_x_25 - _Z14possible_movesP12my_rep_classiPiP4int4)
        .other          _Z14possible_movesP12my_rep_classiPiP4int4,@"STO_CUDA_ENTRY STV_DEFAULT"
_Z14possible_movesP12my_rep_classiPiP4int4:
.text._Z14possible_movesP12my_rep_classiPiP4int4:
[----:B------:R-:W-:Y:S01]  /*0000*/  LDC R1, c[0x0][0x37c] ;  /* 0x0000df00ff017b82 */ /* 0x000fe20000000800 */
[----:B------:R-:W0:Y:S07]  /*0010*/  S2R R0, SR_TID.X ;  /* 0x0000000000007919 */ /* 0x000e2e0000002100 */
[----:B------:R-:W0:Y:S01]  /*0020*/  S2UR UR6, SR_CTAID.X ;  /* 0x00000000000679c3 */ /* 0x000e220000002500 */
[----:B------:R-:W1:Y:S01]  /*0030*/  LDCU.64 UR8, c[0x0][0x380] ;  /* 0x00007000ff0877ac */ /* 0x000e620008000a00 */
[----:B------:R-:W2:Y:S06]  /*0040*/  LDCU.64 UR4, c[0x0][0x358] ;  /* 0x00006b00ff0477ac */ /* 0x000eac0008000a00 */
[----:B------:R-:W0:Y:S08]  /*0050*/  LDC R11, c[0x0][0x360] ;  /* 0x0000d800ff0b7b82 */ /* 0x000e300000000800 */
[----:B------:R-:W2:Y:S01]  /*0060*/  LDC R5, c[0x0][0x388] ;  /* 0x0000e200ff057b82 */ /* 0x000ea20000000800 */
[----:B-1----:R-:W-:-:S06]  /*0070*/  UIADD3 UR7, UP0, UPT, UR8, 0x1000000, URZ ;  /* 0x0100000008077890 */ /* 0x002fcc000ff1e0ff */
[----:B------:R-:W-:Y:S02]  /*0080*/  IMAD.U32 R2, RZ, RZ, UR7 ;  /* 0x00000007ff027e24 */ /* 0x000fe4000f8e00ff */
[----:B0-----:R-:W-:Y:S01]  /*0090*/  IMAD R0, R11, UR6, R0 ;  /* 0x000000060b007c24 */ /* 0x001fe2000f8e0200 */
[----:B------:R-:W-:-:S04]  /*00a0*/  UIADD3.X UR6, UPT, UPT, URZ, UR9, URZ, UP0, !UPT ;  /* 0x00000009ff067290 */ /* 0x000fc800087fe4ff */
[----:B------:R-:W-:Y:S02]  /*00b0*/  ISETP.GT.AND P0, PT, R0, 0x3fffff, PT ;  /* 0x003fffff0000780c */ /* 0x000fe40003f04270 */
[----:B------:R-:W-:-:S05]  /*00c0*/  IMAD.U32 R3, RZ, RZ, UR6 ;  /* 0x00000006ff037e24 */ /* 0x000fca000f8e00ff */
[----:B--2---:R0:W-:Y:S06]  /*00d0*/  STG.E desc[UR4][R2.64+0x8010], R5 ;  /* 0x0080100502007986 */ /* 0x0041ec000c101904 */
[----:B------:R-:W-:Y:S05]  /*00e0*/  @P0 EXIT ;  /* 0x000000000000094d */ /* 0x000fea0003800000 */
[----:B0-----:R-:W0:Y:S01]  /*00f0*/  LDC.64 R2, c[0x0][0x398] ;  /* 0x0000e600ff027b82 */ /* 0x001e220000000a00 */
[----:B------:R-:W1:Y:S07]  /*0100*/  LDCU UR6, c[0x0][0x370] ;  /* 0x00006e00ff0677ac */ /* 0x000e6e0008000800 */
[----:B------:R-:W2:Y:S01]  /*0110*/  LDC.64 R8, c[0x0][0x380] ;  /* 0x0000e000ff087b82 */ /* 0x000ea20000000a00 */
[----:B-1----:R-:W-:-:S07]  /*0120*/  IMAD R11, R11, UR6, RZ ;  /* 0x000000060b0b7c24 */ /* 0x002fce000f8e02ff */
.L_x_12:
[----:B-12---:R-:W-:Y:S01]  /*0130*/  SHF.R.S32.HI R5, RZ, 0x1f, R0 ;  /* 0x0000001fff057819 */ /* 0x006fe20000011400 */
[----:B------:R-:W-:-:S03]  /*0140*/  UIADD3 UR6, UP0, UPT, UR8, 0x1000000, URZ ;  /* 0x0100000008067890 */ /* 0x000fc6000ff1e0ff */
[----:B------:R-:W-:Y:S01]  /*0150*/  LEA.HI R5, R5, R0, RZ, 0xb ;  /* 0x0000000005057211 */ /* 0x000fe200078f58ff */
[----:B------:R-:W-:Y:S02]  /*0160*/  UIADD3.X UR7, UPT, UPT, URZ, UR9, URZ, UP0, !UPT ;  /* 0x00000009ff077290 */ /* 0x000fe400087fe4ff */
[----:B------:R-:W-:Y:S02]  /*0170*/  MOV R6, UR6 ;  /* 0x0000000600067c02 */ /* 0x000fe40008000f00 */
[----:B------:R-:W-:Y:S02]  /*0180*/  LOP3.LUT R7, R5, 0xfffff800, RZ, 0xc0, !PT ;  /* 0xfffff80005077812 */ /* 0x000fe400078ec0ff */
[----:B------:R-:W-:-:S03]  /*0190*/  SHF.R.S32.HI R5, RZ, 0xb, R5 ;  /* 0x0000000bff057819 */ /* 0x000fc60000011405 */
[----:B------:R-:W-:Y:S02]  /*01a0*/  IMAD.IADD R4, R0, 0x1, -R7 ;  /* 0x0000000100047824 */ /* 0x000fe400078e0a07 */
[----:B------:R-:W-:Y:S02]  /*01b0*/  IMAD.U32 R7, RZ, RZ, UR7 ;  /* 0x00000007ff077e24 */ /* 0x000fe4000f8e00ff */
[----:B------:R-:W-:-:S04]  /*01c0*/  IMAD R13, R5, 0x802, R4 ;  /* 0x00000802050d7824 */ /* 0x000fc800078e0204 */
[----:B--2---:R-:W-:Y:S01]  /*01d0*/  IMAD.WIDE R12, R13, 0x4, R8 ;  /* 0x000000040d0c7825 */ /* 0x004fe200078e0208 */
[----:B------:R-:W2:Y:S04]  /*01e0*/  LDG.E R7, desc[UR4][R6.64+0x8010] ;  /* 0x0080100406077981 */ /* 0x000ea8000c1e1900 */
[----:B------:R-:W2:Y:S01]  /*01f0*/  LDG.E R10, desc[UR4][R12.64+0x200c] ;  /* 0x00200c040c0a7981 */ /* 0x000ea2000c1e1900 */
[----:B------:R-:W-:Y:S01]  /*0200*/  IMAD.IADD R0, R11, 0x1, R0 ;  /* 0x000000010b007824 */ /* 0x000fe200078e0200 */
[----:B------:R-:W-:Y:S04]  /*0210*/  BSSY.RECONVERGENT B0, `(.L_x_4) ;  /* 0x0000056000007945 */ /* 0x000fe80003800200 */
[----:B------:R-:W-:-:S02]  /*0220*/  ISETP.GE.AND P0, PT, R0, 0x400000, PT ;  /* 0x004000000000780c */ /* 0x000fc40003f06270 */
[----:B--2---:R-:W-:-:S13]  /*0230*/  ISETP.NE.AND P1, PT, R10, R7, PT ;  /* 0x000000070a00720c */ /* 0x004fda0003f25270 */
[----:B------:R-:W-:Y:S05]  /*0240*/  @P1 BRA `(.L_x_5) ;  /* 0x0000000400481947 */ /* 0x000fea0003800000 */
[----:B------:R-:W2:Y:S01]  /*0250*/  LDG.E R6, desc[UR4][R12.64] ;  /* 0x000000040c067981 */ /* 0x000ea2000c1e1900 */
[----:B------:R-:W-:Y:S01]  /*0260*/  BSSY.RECONVERGENT B1, `(.L_x_6) ;  /* 0x0000013000017945 */ /* 0x000fe20003800200 */
[----:B--2---:R-:W-:-:S13]  /*0270*/  ISETP.NE.AND P1, PT, R6, RZ, PT ;  /* 0x000000ff0600720c */ /* 0x004fda0003f25270 */
[----:B------:R-:W-:Y:S05]  /*0280*/  @P1 BRA `(.L_x_7) ;  /* 0x0000000000401947 */ /* 0x000fea0003800000 */
[----:B------:R-:W1:Y:S01]  /*0290*/  S2R R7, SR_LANEID ;  /* 0x0000000000077919 */ /* 0x000e620000000000 */
[----:B------:R-:W-:Y:S01]  /*02a0*/  VOTEU.ANY UR6, UPT, PT ;  /* 0x0000000000067886 */ /* 0x000fe200038e0100 */
[----:B------:R-:W2:Y:S01]  /*02b0*/  LDC.64 R14, c[0x0][0x390] ;  /* 0x0000e400ff0e7b82 */ /* 0x000ea20000000a00 */
[----:B------:R-:W1:Y:S08]  /*02c0*/  FLO.U32 R10, UR6 ;  /* 0x00000006000a7d00 */ /* 0x000e7000080e0000 */
[----:B------:R-:W2:Y:S01]  /*02d0*/  POPC R19, UR6 ;  /* 0x0000000600137d09 */ /* 0x000ea20008000000 */
[----:B-1----:R-:W-:-:S13]  /*02e0*/  ISETP.EQ.U32.AND P1, PT, R10, R7, PT ;  /* 0x000000070a00720c */ /* 0x002fda0003f22070 */
[----:B--2---:R-:W2:Y:S01]  /*02f0*/  @P1 ATOMG.E.ADD.STRONG.GPU PT, R15, desc[UR4][R14.64], R19 ;  /* 0x800000130e0f19a8 */ /* 0x004ea200081ef104 */
[----:B------:R-:W-:Y:S01]  /*0300*/  VIADD R7, R5, 0xffffffff ;  /* 0xffffffff05077836 */ /* 0x000fe20000000000 */
[----:B------:R-:W1:Y:S02]  /*0310*/  S2R R6, SR_LTMASK ;  /* 0x0000000000067919 */ /* 0x000e640000003900 */
[----:B-1----:R-:W-:Y:S02]  /*0320*/  LOP3.LUT R18, R6, UR6, RZ, 0xc0, !PT ;  /* 0x0000000606127c12 */ /* 0x002fe4000f8ec0ff */
[----:B------:R-:W-:-:S04]  /*0330*/  IADD3 R6, PT, PT, R4, -0x1, RZ ;  /* 0xffffffff04067810 */ /* 0x000fc80007ffe0ff */
[----:B------:R-:W1:Y:S01]  /*0340*/  POPC R18, R18 ;  /* 0x0000001200127309 */ /* 0x000e620000000000 */
[----:B--2---:R-:W1:Y:S02]  /*0350*/  SHFL.IDX PT, R17, R15, R10, 0x1f ;  /* 0x00001f0a0f117589 */ /* 0x004e6400000e0000 */
[----:B-1----:R-:W-:-:S04]  /*0360*/  IMAD.IADD R17, R17, 0x1, R18 ;  /* 0x0000000111117824 */ /* 0x002fc800078e0212 */
[----:B0-----:R-:W-:-:S05]  /*0370*/  IMAD.WIDE R16, R17, 0x10, R2 ;  /* 0x0000001011107825 */ /* 0x001fca00078e0202 */
[----:B------:R1:W-:Y:S02]  /*0380*/  STG.E.128 desc[UR4][R16.64], R4 ;  /* 0x0000000410007986 */ /* 0x0003e4000c101d04 */
.L_x_7:
[----:B------:R-:W-:Y:S05]  /*0390*/  BSYNC.RECONVERGENT B1 ;  /* 0x0000000000017941 */ /* 0x000fea0003800200 */
.L_x_6:
[----:B-1----:R-:W2:Y:S01]  /*03a0*/  LDG.E R6, desc[UR4][R12.64+0x8] ;  /* 0x000008040c067981 */ /* 0x002ea2000c1e1900 */
        /* <DEDUP_REMOVED lines=10> */
[----:B------:R-:W-:Y:S01]  /*0450*/  IADD3 R6, PT, PT, R4, 0x1, RZ ;  /* 0x0000000104067810 */ /* 0x000fe20007ffe0ff */
[----:B------:R-:W-:Y:S01]  /*0460*/  VIADD R7, R5, 0xffffffff ;  /* 0xffffffff05077836 */ /* 0x000fe20000000000 */
[----:B------:R-:W1:Y:S02]  /*0470*/  S2R R18, SR_LTMASK ;  /* 0x0000000000127919 */ /* 0x000e640000003900 */
[----:B-1----:R-:W-:-:S06]  /*0480*/  LOP3.LUT R18, R18, UR6, RZ, 0xc0, !PT ;  /* 0x0000000612127c12 */ /* 0x002fcc000f8ec0ff */
[----:B------:R-:W1:Y:S01]  /*0490*/  POPC R18, R18 ;  /* 0x0000001200127309 */ /* 0x000e620000000000 */
[----:B--2---:R-:W1:Y:S02]  /*04a0*/  SHFL.IDX PT, R15, R17, R10, 0x1f ;  /* 0x00001f0a110f7589 */ /* 0x004e6400000e0000 */
[----:B-1----:R-:W-:-:S04]  /*04b0*/  IMAD.IADD R15, R15, 0x1, R18 ;  /* 0x000000010f0f7824 */ /* 0x002fc800078e0212 */
[----:B0-----:R-:W-:-:S05]  /*04c0*/  IMAD.WIDE R14, R15, 0x10, R2 ;  /* 0x000000100f0e7825 */ /* 0x001fca00078e0202 */
[----:B------:R1:W-:Y:S02]  /*04d0*/  STG.E.128 desc[UR4][R14.64], R4 ;  /* 0x000000040e007986 */ /* 0x0003e4000c101d04 */
.L_x_9:
[----:B------:R-:W-:Y:S05]  /*04e0*/  BSYNC.RECONVERGENT B1 ;  /* 0x0000000000017941 */ /* 0x000fea0003800200 */
.L_x_8:
        /* <DEDUP_REMOVED lines=11> */
[----:B------:R-:W-:Y:S01]  /*05a0*/  IADD3 R6, PT, PT, R4, -0x1, RZ ;  /* 0xffffffff04067810 */ /* 0x000fe20007ffe0ff */
        /* <DEDUP_REMOVED lines=8> */
.L_x_11:
[----:B------:R-:W-:Y:S05]  /*0630*/  BSYNC.RECONVERGENT B1 ;  /* 0x0000000000017941 */ /* 0x000fea0003800200 */
.L_x_10:
[----:B------:R-:W2:Y:S02]  /*0640*/  LDG.E R12, desc[UR4][R12.64+0x4018] ;  /* 0x004018040c0c7981 */ /* 0x000ea4000c1e1900 */
[----:B--2---:R-:W-:-:S13]  /*0650*/  ISETP.NE.AND P1, PT, R12, RZ, PT ;  /* 0x000000ff0c00720c */ /* 0x004fda0003f25270 */
[----:B------:R-:W-:Y:S05]  /*0660*/  @P1 BRA `(.L_x_5) ;  /* 0x0000000000401947 */ /* 0x000fea0003800000 */
[----:B-1----:R-:W1:Y:S01]  /*0670*/  S2R R7, SR_LANEID ;  /* 0x0000000000077919 */ /* 0x002e620000000000 */
        /* <DEDUP_REMOVED lines=15> */
.L_x_5:
[----:B------:R-:W-:Y:S05]  /*0770*/  BSYNC.RECONVERGENT B0 ;  /* 0x0000000000007941 */ /* 0x000fea0003800200 */
.L_x_4:
[----:B------:R-:W-:Y:S05]  /*0780*/  @!P0 BRA `(.L_x_12) ;  /* 0xfffffff800688947 */ /* 0x000fea000383ffff */
[----:B------:R-:W-:Y:S05]  /*0790*/  EXIT ;  /* 0x000000000000794d */ /* 0x000fea0003800000 */
.L_x_13:
        /* <DEDUP_REMOVED lines=14> */
.L_x_25:


//--------------------- .text._Z17my_representationPiP12my_rep_class --------------------------
	.section	.text._Z17my_representationPiP12my_rep_class,"ax",@progbits
	.align	128
        .global         _Z17my_representationPiP12my_rep_class
        .type           _Z17my_representationPiP12my_rep_class,@function
        .size           _Z17my_representationPiP12my_rep_class,(.L_x_26 - _Z17my_representationPiP12my_rep_class)
        .other          _Z17my_representationPiP12my_rep_class,@"STO_CUDA_ENTRY STV_DEFAULT"
_Z17my_representationPiP12my_rep_class:
.text._Z17my_representationPiP12my_rep_class:
        /* <DEDUP_REMOVED lines=9> */
[----:B------:R-:W2:Y:S06]  /*0090*/  LDCU.64 UR6, c[0x0][0x358] ;  /* 0x00006b00ff0677ac */ /* 0x000eac0008000a00 */
[----:B------:R-:W3:Y:S01]  /*00a0*/  LDC.64 R4, c[0x0][0x388] ;  /* 0x0000e200ff047b82 */ /* 0x000ee20000000a00 */
[----:B-1----:R-:W-:-:S07]  /*00b0*/  IMAD R0, R0, UR4, RZ ;  /* 0x0000000400007c24 */ /* 0x002fce000f8e02ff */
.L_x_22:
[----:B01-34-:R-:W-:-:S06]  /*00c0*/  IMAD.WIDE R10, R7, 0x4, R2 ;  /* 0x00000004070a7825 */ /* 0x01bfcc00078e0202 */
[----:B--2---:R-:W2:Y:S01]  /*00d0*/  LDG.E R11, desc[UR6][R10.64] ;  /* 0x000000060a0b7981 */ /* 0x004ea2000c1e1900 */
[----:B------:R-:W-:Y:S01]  /*00e0*/  SHF.R.S32.HI R6, RZ, 0x1f, R7 ;  /* 0x0000001fff067819 */ /* 0x000fe20000011407 */
[----:B------:R-:W-:Y:S03]  /*00f0*/  BSSY.RECONVERGENT B0, `(.L_x_14) ;  /* 0x0000039000007945 */ /* 0x000fe60003800200 */
[----:B------:R-:W-:-:S04]  /*0100*/  LEA.HI R6, R6, R7, RZ, 0xb ;  /* 0x0000000706067211 */ /* 0x000fc800078f58ff */
[----:B------:R-:W-:Y:S02]  /*0110*/  LOP3.LUT R8, R6, 0xfffff800, RZ, 0xc0, !PT ;  /* 0xfffff80006087812 */ /* 0x000fe400078ec0ff */
[----:B------:R-:W-:-:S03]  /*0120*/  SHF.R.S32.HI R6, RZ, 0xb, R6 ;  /* 0x0000000bff067819 */ /* 0x000fc60000011406 */
[----:B------:R-:W-:-:S04]  /*0130*/  IMAD.IADD R13, R7, 0x1, -R8 ;  /* 0x00000001070d7824 */ /* 0x000fc800078e0a08 */
[----:B------:R-:W-:Y:S01]  /*0140*/  IMAD R15, R6, 0x802, R13 ;  /* 0x00000802060f7824 */ /* 0x000fe200078e020d */
[----:B------:R-:W-:-:S03]  /*0150*/  ISETP.NE.AND P0, PT, R13, 0x7ff, PT ;  /* 0x000007ff0d00780c */ /* 0x000fc60003f05270 */
[----:B---3--:R-:W-:-:S05]  /*0160*/  IMAD.WIDE R8, R15, 0x4, R4 ;  /* 0x000000040f087825 */ /* 0x008fca00078e0204 */
[----:B--2---:R0:W-:Y:S05]  /*0170*/  STG.E desc[UR6][R8.64+0x200c], R11 ;  /* 0x00200c0b08007986 */ /* 0x0041ea000c101906 */
[----:B------:R-:W-:Y:S05]  /*0180*/  @!P0 BRA `(.L_x_15) ;  /* 0x00000000007c8947 */ /* 0x000fea0003800000 */
[----:B------:R-:W-:-:S13]  /*0190*/  ISETP.NE.AND P0, PT, R13, RZ, PT ;  /* 0x000000ff0d00720c */ /* 0x000fda0003f05270 */
[----:B------:R-:W-:Y:S05]  /*01a0*/  @P0 BRA `(.L_x_16) ;  /* 0x0000000000440947 */ /* 0x000fea0003800000 */
[----:B------:R-:W-:Y:S01]  /*01b0*/  VIADD R6, R7, 0x7ff ;  /* 0x000007ff07067836 */ /* 0x000fe20000000000 */
[----:B------:R-:W-:Y:S01]  /*01c0*/  BSSY.RECONVERGENT B1, `(.L_x_17) ;  /* 0x000000d000017945 */ /* 0x000fe20003800200 */
[----:B------:R-:W-:-:S03]  /*01d0*/  IMAD.MOV.U32 R17, RZ, RZ, 0x4 ;  /* 0x00000004ff117424 */ /* 0x000fc600078e00ff */
[----:B------:R-:W-:-:S13]  /*01e0*/  ISETP.GT.U32.AND P0, PT, R6, 0xffe, PT ;  /* 0x00000ffe0600780c */ /* 0x000fda0003f04070 */
[----:B0-----:R-:W-:-:S05]  /*01f0*/  @!P0 IMAD.MOV.U32 R11, RZ, RZ, 0x4 ;  /* 0x00000004ff0b8424 */ /* 0x001fca00078e00ff */
[----:B------:R0:W-:Y:S04]  /*0200*/  @!P0 STG.E desc[UR6][R8.64], R11 ;  /* 0x0000000b08008986 */ /* 0x0001e8000c101906 */
[----:B------:R0:W-:Y:S01]  /*0210*/  @!P0 STG.E desc[UR6][R8.64+0x4], R11 ;  /* 0x0000040b08008986 */ /* 0x0001e2000c101906 */
[----:B------:R-:W-:Y:S05]  /*0220*/  @!P0 BRA `(.L_x_18) ;  /* 0x0000000000188947 */ /* 0x000fea0003800000 */
[----:B------:R-:W-:-:S04]  /*0230*/  LOP3.LUT R6, R7, 0xfffff800, RZ, 0xc0, !PT ;  /* 0xfffff80007067812 */ /* 0x000fc800078ec0ff */
[----:B------:R-:W-:-:S13]  /*0240*/  ISETP.NE.AND P0, PT, R6, 0x3ff800, PT ;  /* 0x003ff8000600780c */ /* 0x000fda0003f05270 */
[----:B0-----:R-:W-:Y:S01]  /*0250*/  @!P0 IMAD.WIDE.U32 R10, R15, 0x4, R4 ;  /* 0x000000040f0a8825 */ /* 0x001fe200078e0004 */
[----:B------:R-:W-:-:S05]  /*0260*/  @!P0 MOV R13, 0x4 ;  /* 0x00000004000d8802 */ /* 0x000fca0000000f00 */
[----:B------:R1:W-:Y:S04]  /*0270*/  @!P0 STG.E desc[UR6][R10.64+0x4010], R13 ;  /* 0x0040100d0a008986 */ /* 0x0003e8000c101906 */
[----:B------:R1:W-:Y:S02]  /*0280*/  @!P0 STG.E desc[UR6][R10.64+0x4014], R13 ;  /* 0x0040140d0a008986 */ /* 0x0003e4000c101906 */
.L_x_18:
[----:B------:R-:W-:Y:S05]  /*0290*/  BSYNC.RECONVERGENT B1 ;  /* 0x0000000000017941 */ /* 0x000fea0003800200 */
.L_x_17:
[----:B------:R2:W-:Y:S01]  /*02a0*/  STG.E desc[UR6][R8.64+0x2008], R17 ;  /* 0x0020081108007986 */ /* 0x0005e2000c101906 */
[----:B------:R-:W-:Y:S05]  /*02b0*/  BRA `(.L_x_19) ;  /* 0x0000000000707947 */ /* 0x000fea0003800000 */
.L_x_16:
[----:B------:R-:W-:-:S05]  /*02c0*/  VIADD R6, R7, 0x7ff ;  /* 0x000007ff07067836 */ /* 0x000fca0000000000 */
[----:B------:R-:W-:-:S13]  /*02d0*/  ISETP.GT.U32.AND P0, PT, R6, 0xffe, PT ;  /* 0x00000ffe0600780c */ /* 0x000fda0003f04070 */
[----:B0-----:R-:W-:-:S05]  /*02e0*/  @!P0 IMAD.MOV.U32 R11, RZ, RZ, 0x4 ;  /* 0x00000004ff0b8424 */ /* 0x001fca00078e00ff */
[----:B------:R3:W-:Y:S01]  /*02f0*/  @!P0 STG.E desc[UR6][R8.64+0x4], R11 ;  /* 0x0000040b08008986 */ /* 0x0007e2000c101906 */
[----:B------:R-:W-:Y:S05]  /*0300*/  @!P0 BRA `(.L_x_19) ;  /* 0x00000000005c8947 */ /* 0x000fea0003800000 */
[----:B------:R-:W-:-:S04]  /*0310*/  LOP3.LUT R6, R7, 0xfffff800, RZ, 0xc0, !PT ;  /* 0xfffff80007067812 */ /* 0x000fc800078ec0ff */
[----:B------:R-:W-:-:S13]  /*0320*/  ISETP.NE.AND P0, PT, R6, 0x3ff800, PT ;  /* 0x003ff8000600780c */ /* 0x000fda0003f05270 */
[----:B------:R-:W-:Y:S05]  /*0330*/  @P0 BRA `(.L_x_19) ;  /* 0x0000000000500947 */ /* 0x000fea0003800000 */
[----:B---3--:R-:W-:-:S04]  /*0340*/  IMAD.WIDE.U32 R8, R15, 0x4, R4 ;  /* 0x000000040f087825 */ /* 0x008fc800078e0004 */
[----:B------:R-:W-:-:S05]  /*0350*/  IMAD.MOV.U32 R11, RZ, RZ, 0x4 ;  /* 0x00000004ff0b7424 */ /* 0x000fca00078e00ff */
[----:B------:R4:W-:Y:S01]  /*0360*/  STG.E desc[UR6][R8.64+0x4014], R11 ;  /* 0x0040140b08007986 */ /* 0x0009e2000c101906 */
[----:B------:R-:W-:Y:S05]  /*0370*/  BRA `(.L_x_19) ;  /* 0x0000000000407947 */ /* 0x000fea0003800000 */
.L_x_15:
[----:B------:R-:W-:Y:S01]  /*0380*/  IADD3 R6, PT, PT, R7, 0x7ff, RZ ;  /* 0x000007ff07067810 */ /* 0x000fe20007ffe0ff */
[----:B------:R-:W-:Y:S01]  /*0390*/  BSSY.RECONVERGENT B1, `(.L_x_20) ;  /* 0x000000d000017945 */ /* 0x000fe20003800200 */
[----:B------:R-:W-:Y:S02]  /*03a0*/  IMAD.MOV.U32 R17, RZ, RZ, 0x4 ;  /* 0x00000004ff117424 */ /* 0x000fe400078e00ff */
        /* <DEDUP_REMOVED lines=11> */
.L_x_21:
[----:B------:R-:W-:Y:S05]  /*0460*/  BSYNC.RECONVERGENT B1 ;  /* 0x0000000000017941 */ /* 0x000fea0003800200 */
.L_x_20:
[----:B------:R2:W-:Y:S02]  /*0470*/  STG.E desc[UR6][R8.64+0x2010], R17 ;  /* 0x0020101108007986 */ /* 0x0005e4000c101906 */
.L_x_19:
[----:B------:R-:W-:Y:S05]  /*0480*/  BSYNC.RECONVERGENT B0 ;  /* 0x0000000000007941 */ /* 0x000fea0003800200 */
.L_x_14:
[----:B------:R-:W-:-:S05]  /*0490*/  IMAD.IADD R7, R0, 0x1, R7 ;  /* 0x0000000100077824 */ /* 0x000fca00078e0207 */
[----:B------:R-:W-:-:S13]  /*04a0*/  ISETP.GE.AND P0, PT, R7, 0x400000, PT ;  /* 0x004000000700780c */ /* 0x000fda0003f06270 */
[----:B------:R-:W-:Y:S05]  /*04b0*/  @!P0 BRA `(.L_x_22) ;  /* 0xfffffffc00008947 */ /* 0x000fea000383ffff */
[----:B------:R-:W-:Y:S05]  /*04c0*/  EXIT ;  /* 0x000000000000794d */ /* 0x000fea0003800000 */
.L_x_23:
        /* <DEDUP_REMOVED lines=11> */
.L_x_26:


//--------------------- .nv.shared.reserved.0     --------------------------
	.section	.nv.shared.reserved.0,"aw",@nobits
	.weak		__nv_reservedSMEM_offset_0_alias
	.size		__nv_reservedSMEM_offset_0_alias, 0, 64
	.other		__nv_reservedSMEM_offset_0_alias,@"STO_CUDA_RESERVED_SHARED STV_DEFAULT"
__nv_reservedSMEM_offset_0_alias:
	.zero		0
	.zero		64


//--------------------- .nv.constant0._Z6updateP12my_rep_class4int4 --------------------------
	.section	.nv.constant0._Z6updateP12my_rep_class4int4,"a",@progbits
	.sectionflags	@""
	.align	4
.nv.constant0._Z6updateP12my_rep_class4int4:
	.zero		928


//--------------------- .nv.constant0._Z14possible_movesP12my_rep_classiPiP4int4 --------------------------
	.section	.nv.constant0._Z14possible_movesP12my_rep_classiPiP4int4,"a",@progbits
	.sectionflags	@""
	.align	4
.nv.constant0._Z14possible_movesP12my_rep_classiPiP4int4:
	.zero		928


//--------------------- .nv.constant0._Z17my_representationPiP12my_rep_class --------------------------
	.section	.nv.constant0._Z17my_representationPiP12my_rep_class,"a",@progbits
	.sectionflags	@""
	.align	4
.nv.constant0._Z17my_representationPiP12my_rep_class:
	.zero		912


//--------------------- SYMBOLS --------------------------

	.type		.nv.reservedSmem.offset0,@object
	.size		.nv.reservedSmem.offset0,0x4
